//
// Generated by NVIDIA NVVM Compiler
//
// Compiler Build ID: CL-36424714
// Cuda compilation tools, release 13.0, V13.0.88
// Based on NVVM 20.0.0
//

.version 9.0
.target sm_100
.address_size 64

	// .globl	_Z39compute_stacey_acoustic_backward_kernelPfS_iiPiS0_S0_S0_S0_S0_S0_S0_

.visible .entry _Z39compute_stacey_acoustic_backward_kernelPfS_iiPiS0_S0_S0_S0_S0_S0_S0_(
	.param .u64 .ptr .align 1 _Z39compute_stacey_acoustic_backward_kernelPfS_iiPiS0_S0_S0_S0_S0_S0_S0__param_0,
	.param .u64 .ptr .align 1 _Z39compute_stacey_acoustic_backward_kernelPfS_iiPiS0_S0_S0_S0_S0_S0_S0__param_1,
	.param .u32 _Z39compute_stacey_acoustic_backward_kernelPfS_iiPiS0_S0_S0_S0_S0_S0_S0__param_2,
	.param .u32 _Z39compute_stacey_acoustic_backward_kernelPfS_iiPiS0_S0_S0_S0_S0_S0_S0__param_3,
	.param .u64 .ptr .align 1 _Z39compute_stacey_acoustic_backward_kernelPfS_iiPiS0_S0_S0_S0_S0_S0_S0__param_4,
	.param .u64 .ptr .align 1 _Z39compute_stacey_acoustic_backward_kernelPfS_iiPiS0_S0_S0_S0_S0_S0_S0__param_5,
	.param .u64 .ptr .align 1 _Z39compute_stacey_acoustic_backward_kernelPfS_iiPiS0_S0_S0_S0_S0_S0_S0__param_6,
	.param .u64 .ptr .align 1 _Z39compute_stacey_acoustic_backward_kernelPfS_iiPiS0_S0_S0_S0_S0_S0_S0__param_7,
	.param .u64 .ptr .align 1 _Z39compute_stacey_acoustic_backward_kernelPfS_iiPiS0_S0_S0_S0_S0_S0_S0__param_8,
	.param .u64 .ptr .align 1 _Z39compute_stacey_acoustic_backward_kernelPfS_iiPiS0_S0_S0_S0_S0_S0_S0__param_9,
	.param .u64 .ptr .align 1 _Z39compute_stacey_acoustic_backward_kernelPfS_iiPiS0_S0_S0_S0_S0_S0_S0__param_10,
	.param .u64 .ptr .align 1 _Z39compute_stacey_acoustic_backward_kernelPfS_iiPiS0_S0_S0_S0_S0_S0_S0__param_11
)
{
	.reg .pred 	%p<43>;
	.reg .b16 	%rs<19>;
	.reg .b32 	%r<66>;
	.reg .b32 	%f<4>;
	.reg .b64 	%rd<57>;

	ld.param.u32 	%r29, [_Z39compute_stacey_acoustic_backward_kernelPfS_iiPiS0_S0_S0_S0_S0_S0_S0__param_2];
	ld.param.u32 	%r30, [_Z39compute_stacey_acoustic_backward_kernelPfS_iiPiS0_S0_S0_S0_S0_S0_S0__param_3];
	ld.param.u64 	%rd11, [_Z39compute_stacey_acoustic_backward_kernelPfS_iiPiS0_S0_S0_S0_S0_S0_S0__param_5];
	ld.param.u64 	%rd12, [_Z39compute_stacey_acoustic_backward_kernelPfS_iiPiS0_S0_S0_S0_S0_S0_S0__param_6];
	ld.param.u64 	%rd13, [_Z39compute_stacey_acoustic_backward_kernelPfS_iiPiS0_S0_S0_S0_S0_S0_S0__param_7];
	ld.param.u64 	%rd14, [_Z39compute_stacey_acoustic_backward_kernelPfS_iiPiS0_S0_S0_S0_S0_S0_S0__param_8];
	ld.param.u64 	%rd15, [_Z39compute_stacey_acoustic_backward_kernelPfS_iiPiS0_S0_S0_S0_S0_S0_S0__param_9];
	ld.param.u64 	%rd16, [_Z39compute_stacey_acoustic_backward_kernelPfS_iiPiS0_S0_S0_S0_S0_S0_S0__param_10];
	cvta.to.global.u64 	%rd1, %rd14;
	cvta.to.global.u64 	%rd2, %rd13;
	cvta.to.global.u64 	%rd3, %rd11;
	cvta.to.global.u64 	%rd4, %rd16;
	cvta.to.global.u64 	%rd5, %rd15;
	cvta.to.global.u64 	%rd6, %rd12;
	mov.u32 	%r1, %tid.x;
	mov.u32 	%r31, %ctaid.x;
	mov.u32 	%r32, %nctaid.x;
	mov.u32 	%r33, %ctaid.y;
	mad.lo.s32 	%r2, %r32, %r33, %r31;
	setp.ge.s32 	%p1, %r2, %r30;
	@%p1 bra 	$L__BB0_25;
	ld.param.u64 	%rd55, [_Z39compute_stacey_acoustic_backward_kernelPfS_iiPiS0_S0_S0_S0_S0_S0_S0__param_4];
	cvta.to.global.u64 	%rd17, %rd55;
	mul.wide.s32 	%rd18, %r2, 4;
	add.s64 	%rd19, %rd17, %rd18;
	ld.global.u32 	%r3, [%rd19];
	setp.gt.s32 	%p2, %r29, 5;
	@%p2 bra 	$L__BB0_8;
	setp.eq.s32 	%p6, %r29, 4;
	@%p6 bra 	$L__BB0_12;
	setp.eq.s32 	%p7, %r29, 5;
	@%p7 bra 	$L__BB0_4;
	bra.uni 	$L__BB0_24;
$L__BB0_4:
	shl.b32 	%r9, %r2, 1;
	mul.wide.s32 	%rd32, %r9, 4;
	add.s64 	%rd33, %rd3, %rd32;
	ld.global.u32 	%r10, [%rd33+4];
	setp.eq.s32 	%p27, %r10, 0;
	@%p27 bra 	$L__BB0_25;
	add.s64 	%rd35, %rd2, %rd32;
	ld.global.u32 	%r11, [%rd35+4];
	setp.eq.s32 	%p28, %r11, 0;
	@%p28 bra 	$L__BB0_25;
	cvt.u16.u32 	%rs11, %r1;
	mul.hi.u16 	%rs12, %rs11, -13107;
	shr.u16 	%rs13, %rs12, 2;
	cvt.u32.u16 	%r65, %rs13;
	mad.lo.s32 	%r64, %r65, -5, %r1;
	add.s32 	%r48, %r10, -1;
	setp.gt.s32 	%p29, %r48, %r65;
	setp.gt.u32 	%p30, %r1, 24;
	or.pred  	%p31, %p29, %p30;
	add.s32 	%r49, %r11, -1;
	setp.lt.s32 	%p32, %r64, %r49;
	or.pred  	%p33, %p31, %p32;
	@%p33 bra 	$L__BB0_25;
	add.s64 	%rd37, %rd1, %rd32;
	ld.global.u32 	%r51, [%rd37+4];
	setp.lt.s32 	%p34, %r64, %r51;
	mov.b32 	%r63, 4;
	@%p34 bra 	$L__BB0_24;
	bra.uni 	$L__BB0_25;
$L__BB0_8:
	setp.eq.s32 	%p3, %r29, 6;
	@%p3 bra 	$L__BB0_16;
	setp.eq.s32 	%p4, %r29, 7;
	@%p4 bra 	$L__BB0_20;
	setp.eq.s32 	%p5, %r29, 8;
	@%p5 bra 	$L__BB0_11;
	bra.uni 	$L__BB0_24;
$L__BB0_11:
	cvt.u16.u32 	%rs1, %r1;
	mul.hi.u16 	%rs2, %rs1, 13108;
	cvt.u32.u16 	%r64, %rs2;
	mad.lo.s32 	%r63, %r64, -5, %r1;
	setp.gt.u32 	%p8, %r1, 24;
	setp.gt.u32 	%p9, %r63, 4;
	or.pred  	%p10, %p8, %p9;
	mov.b32 	%r65, 0;
	@%p10 bra 	$L__BB0_25;
	bra.uni 	$L__BB0_24;
$L__BB0_12:
	shl.b32 	%r4, %r2, 1;
	mul.wide.s32 	%rd38, %r4, 4;
	add.s64 	%rd39, %rd3, %rd38;
	ld.global.u32 	%r5, [%rd39];
	setp.eq.s32 	%p35, %r5, 0;
	@%p35 bra 	$L__BB0_25;
	add.s64 	%rd41, %rd2, %rd38;
	ld.global.u32 	%r6, [%rd41];
	setp.eq.s32 	%p36, %r6, 0;
	@%p36 bra 	$L__BB0_25;
	cvt.u16.u32 	%rs15, %r1;
	mul.hi.u16 	%rs16, %rs15, -13107;
	shr.u16 	%rs17, %rs16, 2;
	cvt.u32.u16 	%r65, %rs17;
	mad.lo.s32 	%r64, %r65, -5, %r1;
	add.s32 	%r53, %r5, -1;
	setp.gt.s32 	%p37, %r53, %r65;
	setp.gt.u32 	%p38, %r1, 24;
	or.pred  	%p39, %p37, %p38;
	add.s32 	%r54, %r6, -1;
	setp.lt.s32 	%p40, %r64, %r54;
	or.pred  	%p41, %p39, %p40;
	@%p41 bra 	$L__BB0_25;
	add.s64 	%rd43, %rd1, %rd38;
	ld.global.u32 	%r56, [%rd43];
	setp.lt.s32 	%p42, %r64, %r56;
	mov.b32 	%r63, 0;
	@%p42 bra 	$L__BB0_24;
	bra.uni 	$L__BB0_25;
$L__BB0_16:
	shl.b32 	%r14, %r2, 1;
	mul.wide.s32 	%rd26, %r14, 4;
	add.s64 	%rd27, %rd6, %rd26;
	ld.global.u32 	%r15, [%rd27];
	setp.eq.s32 	%p19, %r15, 0;
	@%p19 bra 	$L__BB0_25;
	add.s64 	%rd29, %rd5, %rd26;
	ld.global.u32 	%r16, [%rd29];
	setp.eq.s32 	%p20, %r16, 0;
	@%p20 bra 	$L__BB0_25;
	cvt.u16.u32 	%rs7, %r1;
	mul.hi.u16 	%rs8, %rs7, -13107;
	shr.u16 	%rs9, %rs8, 2;
	cvt.u32.u16 	%r65, %rs9;
	mad.lo.s32 	%r63, %r65, -5, %r1;
	add.s32 	%r43, %r15, -1;
	setp.gt.s32 	%p21, %r43, %r65;
	setp.gt.u32 	%p22, %r1, 24;
	or.pred  	%p23, %p21, %p22;
	add.s32 	%r44, %r16, -1;
	setp.lt.s32 	%p24, %r63, %r44;
	or.pred  	%p25, %p23, %p24;
	@%p25 bra 	$L__BB0_25;
	add.s64 	%rd31, %rd4, %rd26;
	ld.global.u32 	%r46, [%rd31];
	setp.lt.s32 	%p26, %r63, %r46;
	mov.b32 	%r64, 0;
	@%p26 bra 	$L__BB0_24;
	bra.uni 	$L__BB0_25;
$L__BB0_20:
	shl.b32 	%r19, %r2, 1;
	mul.wide.s32 	%rd20, %r19, 4;
	add.s64 	%rd21, %rd6, %rd20;
	ld.global.u32 	%r20, [%rd21+4];
	setp.eq.s32 	%p11, %r20, 0;
	@%p11 bra 	$L__BB0_25;
	add.s64 	%rd23, %rd5, %rd20;
	ld.global.u32 	%r21, [%rd23+4];
	setp.eq.s32 	%p12, %r21, 0;
	@%p12 bra 	$L__BB0_25;
	cvt.u16.u32 	%rs3, %r1;
	mul.hi.u16 	%rs4, %rs3, -13107;
	shr.u16 	%rs5, %rs4, 2;
	cvt.u32.u16 	%r65, %rs5;
	mad.lo.s32 	%r63, %r65, -5, %r1;
	add.s32 	%r38, %r20, -1;
	setp.gt.s32 	%p13, %r38, %r65;
	setp.gt.u32 	%p14, %r1, 24;
	or.pred  	%p15, %p13, %p14;
	add.s32 	%r39, %r21, -1;
	setp.lt.s32 	%p16, %r63, %r39;
	or.pred  	%p17, %p15, %p16;
	@%p17 bra 	$L__BB0_25;
	add.s64 	%rd25, %rd4, %rd20;
	ld.global.u32 	%r41, [%rd25+4];
	setp.lt.s32 	%p18, %r63, %r41;
	mov.b32 	%r64, 4;
	@%p18 bra 	$L__BB0_24;
	bra.uni 	$L__BB0_25;
$L__BB0_24:
	ld.param.u64 	%rd56, [_Z39compute_stacey_acoustic_backward_kernelPfS_iiPiS0_S0_S0_S0_S0_S0_S0__param_11];
	ld.param.u64 	%rd54, [_Z39compute_stacey_acoustic_backward_kernelPfS_iiPiS0_S0_S0_S0_S0_S0_S0__param_1];
	ld.param.u64 	%rd53, [_Z39compute_stacey_acoustic_backward_kernelPfS_iiPiS0_S0_S0_S0_S0_S0_S0__param_0];
	mad.lo.s32 	%r57, %r3, 5, %r65;
	mad.lo.s32 	%r58, %r57, 5, %r64;
	mad.lo.s32 	%r59, %r58, 5, %r63;
	add.s32 	%r60, %r59, -125;
	cvta.to.global.u64 	%rd44, %rd56;
	mul.wide.s32 	%rd45, %r60, 4;
	add.s64 	%rd46, %rd44, %rd45;
	ld.global.u32 	%r61, [%rd46];
	cvta.to.global.u64 	%rd47, %rd53;
	mul.wide.s32 	%rd48, %r61, 4;
	add.s64 	%rd49, %rd47, %rd48;
	mad.lo.s32 	%r62, %r2, 25, %r1;
	cvta.to.global.u64 	%rd50, %rd54;
	mul.wide.s32 	%rd51, %r62, 4;
	add.s64 	%rd52, %rd50, %rd51;
	ld.global.f32 	%f1, [%rd52];
	neg.f32 	%f2, %f1;
	atom.global.add.f32 	%f3, [%rd49+-4], %f2;
$L__BB0_25:
	ret;

}


// ===== COMPILED SASS (sm_100) =====

	.target	sm_100

	.elftype	@"ET_EXEC"


//--------------------- .note.nv.tkinfo           --------------------------
	.section	.note.nv.tkinfo,"",@"SHT_NOTE"
	.sectionflags	@"SHF_NOTE_NV_TKINFO"
	.tkinfo
        /*0018*/ 	.word	0x00000002
        /*0030*/ 	.string	""
        /*0030*/ 	.string	"ptxas"
        /*0030*/ 	.string	"Cuda compilation tools, release 13.0, V13.0.88"
        /*0030*/ 	.string	"Build cuda_13.0.r13.0/compiler.36424714_0"
        /*0030*/ 	.string	"-arch sm_100 -m 64 "



//--------------------- .note.nv.cuinfo           --------------------------
	.section	.note.nv.cuinfo,"",@"SHT_NOTE"
	.sectionflags	@"SHF_NOTE_NV_CUINFO"
        /*0018*/ 	.short	0x0002
        /*001a*/ 	.short	0x0064
        /*001c*/ 	.short	0x0082
	.zero		2


//--------------------- .nv.info                  --------------------------
	.section	.nv.info,"",@"SHT_CUDA_INFO"
	.align	4


	//----- nvinfo : EIATTR_REGCOUNT
	.align		4
        /*0000*/ 	.byte	0x04, 0x2f
        /*0002*/ 	.short	(.L_1 - .L_0)
	.align		4
.L_0:
        /*0004*/ 	.word	index@(_Z39compute_stacey_acoustic_backward_kernelPfS_iiPiS0_S0_S0_S0_S0_S0_S0_)
        /*0008*/ 	.word	0x0000000e


	//----- nvinfo : EIATTR_FRAME_SIZE
	.align		4
.L_1:
        /*000c*/ 	.byte	0x04, 0x11
        /*000e*/ 	.short	(.L_3 - .L_2)
	.align		4
.L_2:
        /*0010*/ 	.word	index@(_Z39compute_stacey_acoustic_backward_kernelPfS_iiPiS0_S0_S0_S0_S0_S0_S0_)
        /*0014*/ 	.word	0x00000000


	//----- nvinfo : EIATTR_MIN_STACK_SIZE
	.align		4
.L_3:
        /*0018*/ 	.byte	0x04, 0x12
        /*001a*/ 	.short	(.L_5 - .L_4)
	.align		4
.L_4:
        /*001c*/ 	.word	index@(_Z39compute_stacey_acoustic_backward_kernelPfS_iiPiS0_S0_S0_S0_S0_S0_S0_)
        /*0020*/ 	.word	0x00000000
.L_5:


//--------------------- .nv.compat                --------------------------
	.section	.nv.compat,"",@"SHT_CUDA_COMPAT_INFO"
	.align	4
        /*0000*/ 	.byte	0x02, 0x09, 0x00, 0x00, 0x02, 0x02, 0x01, 0x00, 0x02, 0x05, 0x05, 0x00, 0x03, 0x07, 0x01, 0x01
        /*0010*/ 	.byte	0x02, 0x03, 0x00, 0x00, 0x02, 0x06, 0x01, 0x00, 0x04, 0x0b, 0x08, 0x00, 0x09, 0x00, 0x00, 0x00
        /*0020*/ 	.byte	0x00, 0x00, 0x00, 0x00


//--------------------- .nv.info._Z39compute_stacey_acoustic_backward_kernelPfS_iiPiS0_S0_S0_S0_S0_S0_S0_ --------------------------
	.section	.nv.info._Z39compute_stacey_acoustic_backward_kernelPfS_iiPiS0_S0_S0_S0_S0_S0_S0_,"",@"SHT_CUDA_INFO"
	.sectionflags	@""
	.align	4


	//----- nvinfo : EIATTR_CUDA_API_VERSION
	.align		4
        /*0000*/ 	.byte	0x04, 0x37
        /*0002*/ 	.short	(.L_7 - .L_6)
.L_6:
        /*0004*/ 	.word	0x00000082


	//----- nvinfo : EIATTR_KPARAM_INFO
	.align		4
.L_7:
        /*0008*/ 	.byte	0x04, 0x17
        /*000a*/ 	.short	(.L_9 - .L_8)
.L_8:
        /*000c*/ 	.word	0x00000000
        /*0010*/ 	.short	0x000b
        /*0012*/ 	.short	0x0050
        /*0014*/ 	.byte	0x00, 0xf5, 0x21, 0x00


	//----- nvinfo : EIATTR_KPARAM_INFO
	.align		4
.L_9:
        /*0018*/ 	.byte	0x04, 0x17
        /*001a*/ 	.short	(.L_11 - .L_10)
.L_10:
        /*001c*/ 	.word	0x00000000
        /*0020*/ 	.short	0x000a
        /*0022*/ 	.short	0x0048
        /*0024*/ 	.byte	0x00, 0xf5, 0x21, 0x00


	//----- nvinfo : EIATTR_KPARAM_INFO
	.align		4
.L_11:
        /*0028*/ 	.byte	0x04, 0x17
        /*002a*/ 	.short	(.L_13 - .L_12)
.L_12:
        /*002c*/ 	.word	0x00000000
        /*0030*/ 	.short	0x0009
        /*0032*/ 	.short	0x0040
        /*0034*/ 	.byte	0x00, 0xf5, 0x21, 0x00


	//----- nvinfo : EIATTR_KPARAM_INFO
	.align		4
.L_13:
        /*0038*/ 	.byte	0x04, 0x17
        /*003a*/ 	.short	(.L_15 - .L_14)
.L_14:
        /*003c*/ 	.word	0x00000000
        /*0040*/ 	.short	0x0008
        /*0042*/ 	.short	0x0038
        /*0044*/ 	.byte	0x00, 0xf5, 0x21, 0x00


	//----- nvinfo : EIATTR_KPARAM_INFO
	.align		4
.L_15:
        /*0048*/ 	.byte	0x04, 0x17
        /*004a*/ 	.short	(.L_17 - .L_16)
.L_16:
        /*004c*/ 	.word	0x00000000
        /*0050*/ 	.short	0x0007
        /*0052*/ 	.short	0x0030
        /*0054*/ 	.byte	0x00, 0xf5, 0x21, 0x00


	//----- nvinfo : EIATTR_KPARAM_INFO
	.align		4
.L_17:
        /*0058*/ 	.byte	0x04, 0x17
        /*005a*/ 	.short	(.L_19 - .L_18)
.L_18:
        /*005c*/ 	.word	0x00000000
        /*0060*/ 	.short	0x0006
        /*0062*/ 	.short	0x0028
        /*0064*/ 	.byte	0x00, 0xf5, 0x21, 0x00


	//----- nvinfo : EIATTR_KPARAM_INFO
	.align		4
.L_19:
        /*0068*/ 	.byte	0x04, 0x17
        /*006a*/ 	.short	(.L_21 - .L_20)
.L_20:
        /*006c*/ 	.word	0x00000000
        /*0070*/ 	.short	0x0005
        /*0072*/ 	.short	0x0020
        /*0074*/ 	.byte	0x00, 0xf5, 0x21, 0x00


	//----- nvinfo : EIATTR_KPARAM_INFO
	.align		4
.L_21:
        /*0078*/ 	.byte	0x04, 0x17
        /*007a*/ 	.short	(.L_23 - .L_22)
.L_22:
        /*007c*/ 	.word	0x00000000
        /*0080*/ 	.short	0x0004
        /*0082*/ 	.short	0x0018
        /*0084*/ 	.byte	0x00, 0xf5, 0x21, 0x00


	//----- nvinfo : EIATTR_KPARAM_INFO
	.align		4
.L_23:
        /*0088*/ 	.byte	0x04, 0x17
        /*008a*/ 	.short	(.L_25 - .L_24)
.L_24:
        /*008c*/ 	.word	0x00000000
        /*0090*/ 	.short	0x0003
        /*0092*/ 	.short	0x0014
        /*0094*/ 	.byte	0x00, 0xf0, 0x11, 0x00


	//----- nvinfo : EIATTR_KPARAM_INFO
	.align		4
.L_25:
        /*0098*/ 	.byte	0x04, 0x17
        /*009a*/ 	.short	(.L_27 - .L_26)
.L_26:
        /*009c*/ 	.word	0x00000000
        /*00a0*/ 	.short	0x0002
        /*00a2*/ 	.short	0x0010
        /*00a4*/ 	.byte	0x00, 0xf0, 0x11, 0x00


	//----- nvinfo : EIATTR_KPARAM_INFO
	.align		4
.L_27:
        /*00a8*/ 	.byte	0x04, 0x17
        /*00aa*/ 	.short	(.L_29 - .L_28)
.L_28:
        /*00ac*/ 	.word	0x00000000
        /*00b0*/ 	.short	0x0001
        /*00b2*/ 	.short	0x0008
        /*00b4*/ 	.byte	0x00, 0xf5, 0x21, 0x00


	//----- nvinfo : EIATTR_KPARAM_INFO
	.align		4
.L_29:
        /*00b8*/ 	.byte	0x04, 0x17
        /*00ba*/ 	.short	(.L_31 - .L_30)
.L_30:
        /*00bc*/ 	.word	0x00000000
        /*00c0*/ 	.short	0x0000
        /*00c2*/ 	.short	0x0000
        /*00c4*/ 	.byte	0x00, 0xf5, 0x21, 0x00


	//----- nvinfo : EIATTR_SPARSE_MMA_MASK
	.align		4
.L_31:
        /*00c8*/ 	.byte	0x03, 0x50
        /*00ca*/ 	.short	0x0000


	//----- nvinfo : EIATTR_MAXREG_COUNT
	.align		4
        /*00cc*/ 	.byte	0x03, 0x1b
        /*00ce*/ 	.short	0x00ff


	//----- nvinfo : EIATTR_MERCURY_ISA_VERSION
	.align		4
        /*00d0*/ 	.byte	0x03, 0x5f
        /*00d2*/ 	.short	0x0101


	//----- nvinfo : EIATTR_VRC_CTA_INIT_COUNT
	.align		4
        /*00d4*/ 	.byte	0x02, 0x4a
	.zero		1
	.zero		1


	//----- nvinfo : EIATTR_EXIT_INSTR_OFFSETS
	.align		4
        /*00d8*/ 	.byte	0x04, 0x1c
        /*00da*/ 	.short	(.L_33 - .L_32)


	//   ....[0]....
.L_32:
        /*00dc*/ 	.word	0x00000070


	//   ....[1]....
        /*00e0*/ 	.word	0x000001b0


	//   ....[2]....
        /*00e4*/ 	.word	0x00000200


	//   ....[3]....
        /*00e8*/ 	.word	0x000002a0


	//   ....[4]....
        /*00ec*/ 	.word	0x00000320


	//   ....[5]....
        /*00f0*/ 	.word	0x00000380


	//   ....[6]....
        /*00f4*/ 	.word	0x000003d0


	//   ....[7]....
        /*00f8*/ 	.word	0x00000470


	//   ....[8]....
        /*00fc*/ 	.word	0x000004e0


	//   ....[9]....
        /*0100*/ 	.word	0x000005b0


	//   ....[10]....
        /*0104*/ 	.word	0x00000630


	//   ....[11]....
        /*0108*/ 	.word	0x00000680


	//   ....[12]....
        /*010c*/ 	.word	0x00000720


	//   ....[13]....
        /*0110*/ 	.word	0x00000790


	//   ....[14]....
        /*0114*/ 	.word	0x000007f0


	//   ....[15]....
        /*0118*/ 	.word	0x00000840


	//   ....[16]....
        /*011c*/ 	.word	0x000008e0


	//   ....[17]....
        /*0120*/ 	.word	0x00000930


	//   ....[18]....
        /*0124*/ 	.word	0x00000a40


	//----- nvinfo : EIATTR_INDIRECT_BRANCH_TARGETS
	.align		4
.L_33:
        /*0128*/ 	.byte	0x04, 0x34
        /*012a*/ 	.short	(.L_35 - .L_34)


	//   ....[0]....
.L_34:
        /*012c*/ 	.word	.L_x_3@srel
        /*0130*/ 	.short	0x0
        /*0132*/ 	.short	0x0
        /*0134*/ 	.word	0x3
        /*0138*/ 	.word	.L_x_4@srel
        /*013c*/ 	.word	.L_x_5@srel
        /*0140*/ 	.word	.L_x_1@srel


	//   ....[1]....
        /*0144*/ 	.word	.L_x_7@srel
        /*0148*/ 	.short	0x0
        /*014a*/ 	.short	0x0
        /*014c*/ 	.word	0x4
        /*0150*/ 	.word	.L_x_8@srel
        /*0154*/ 	.word	.L_x_9@srel
        /*0158*/ 	.word	.L_x_10@srel
        /*015c*/ 	.word	.L_x_1@srel


	//----- nvinfo : EIATTR_CRS_STACK_SIZE
	.align		4
.L_35:
        /*0160*/ 	.byte	0x04, 0x1e
        /*0162*/ 	.short	(.L_37 - .L_36)
.L_36:
        /*0164*/ 	.word	0x00000000


	//----- nvinfo : EIATTR_CBANK_PARAM_SIZE
	.align		4
.L_37:
        /*0168*/ 	.byte	0x03, 0x19
        /*016a*/ 	.short	0x0058


	//----- nvinfo : EIATTR_PARAM_CBANK
	.align		4
        /*016c*/ 	.byte	0x04, 0x0a
        /*016e*/ 	.short	(.L_39 - .L_38)
	.align		4
.L_38:
        /*0170*/ 	.word	index@(.nv.constant0._Z39compute_stacey_acoustic_backward_kernelPfS_iiPiS0_S0_S0_S0_S0_S0_S0_)
        /*0174*/ 	.short	0x0380
        /*0176*/ 	.short	0x0058


	//----- nvinfo : EIATTR_SW_WAR
	.align		4
.L_39:
        /*0178*/ 	.byte	0x04, 0x36
        /*017a*/ 	.short	(.L_41 - .L_40)
.L_40:
        /*017c*/ 	.word	0x00000008
.L_41:


//--------------------- .nv.callgraph             --------------------------
	.section	.nv.callgraph,"",@"SHT_CUDA_CALLGRAPH"
	.align	4
	.sectionentsize	8
	.align		4
        /*0000*/ 	.word	0x00000000
	.align		4
        /*0004*/ 	.word	0xffffffff
	.align		4
        /*0008*/ 	.word	0x00000000
	.align		4
        /*000c*/ 	.word	0xfffffffe
	.align		4
        /*0010*/ 	.word	0x00000000
	.align		4
        /*0014*/ 	.word	0xfffffffd
	.align		4
        /*0018*/ 	.word	0x00000000
	.align		4
        /*001c*/ 	.word	0xfffffffc


//--------------------- .nv.constant2._Z39compute_stacey_acoustic_backward_kernelPfS_iiPiS0_S0_S0_S0_S0_S0_S0_ --------------------------
	.section	.nv.constant2._Z39compute_stacey_acoustic_backward_kernelPfS_iiPiS0_S0_S0_S0_S0_S0_S0_,"a",@progbits
	.sectionflags	@""
	.align	4
.nv.constant2._Z39compute_stacey_acoustic_backward_kernelPfS_iiPiS0_S0_S0_S0_S0_S0_S0_:
        /*0000*/ 	.byte	0x30, 0x03, 0x00, 0x00, 0x60, 0x01, 0x00, 0x00, 0x50, 0x09, 0x00, 0x00, 0xe0, 0x05, 0x00, 0x00
        /*0010*/ 	.byte	0xa0, 0x07, 0x00, 0x00, 0x50, 0x05, 0x00, 0x00, 0x50, 0x09, 0x00, 0x00


//--------------------- .text._Z39compute_stacey_acoustic_backward_kernelPfS_iiPiS0_S0_S0_S0_S0_S0_S0_ --------------------------
	.section	.text._Z39compute_stacey_acoustic_backward_kernelPfS_iiPiS0_S0_S0_S0_S0_S0_S0_,"ax",@progbits
	.align	128
        .global         _Z39compute_stacey_acoustic_backward_kernelPfS_iiPiS0_S0_S0_S0_S0_S0_S0_
        .type           _Z39compute_stacey_acoustic_backward_kernelPfS_iiPiS0_S0_S0_S0_S0_S0_S0_,@function
        .size           _Z39compute_stacey_acoustic_backward_kernelPfS_iiPiS0_S0_S0_S0_S0_S0_S0_,(.L_x_12 - _Z39compute_stacey_acoustic_backward_kernelPfS_iiPiS0_S0_S0_S0_S0_S0_S0_)
        .other          _Z39compute_stacey_acoustic_backward_kernelPfS_iiPiS0_S0_S0_S0_S0_S0_S0_,@"STO_CUDA_ENTRY STV_DEFAULT"
_Z39compute_stacey_acoustic_backward_kernelPfS_iiPiS0_S0_S0_S0_S0_S0_S0_:
.text._Z39compute_stacey_acoustic_backward_kernelPfS_iiPiS0_S0_S0_S0_S0_S0_S0_:
[----:B------:R-:W-:Y:S01]  /*0000*/  LDC R1, c[0x0][0x37c] ;  /* 0x0000df00ff017b82 */ /* 0x000fe20000000800 */
[----:B------:R-:W0:Y:S07]  /*0010*/  S2R R3, SR_CTAID.Y ;  /* 0x0000000000037919 */ /* 0x000e2e0000002600 */
[----:B------:R-:W0:Y:S01]  /*0020*/  S2UR UR4, SR_CTAID.X ;  /* 0x00000000000479c3 */ /* 0x000e220000002500 */
[----:B------:R-:W1:Y:S07]  /*0030*/  LDCU UR5, c[0x0][0x394] ;  /* 0x00007280ff0577ac */ /* 0x000e6e0008000800 */
[----:B------:R-:W0:Y:S02]  /*0040*/  LDC R0, c[0x0][0x370] ;  /* 0x0000dc00ff007b82 */ /* 0x000e240000000800 */
[----:B0-----:R-:W-:-:S05]  /*0050*/  IMAD R0, R0, R3, UR4 ;  /* 0x0000000400007e24 */ /* 0x001fca000f8e0203 */
[----:B-1----:R-:W-:-:S13]  /*0060*/  ISETP.GE.AND P0, PT, R0, UR5, PT ;  /* 0x0000000500007c0c */ /* 0x002fda000bf06270 */
[----:B------:R-:W-:Y:S05]  /*0070*/  @P0 EXIT ;  /* 0x000000000000094d */ /* 0x000fea0003800000 */
[----:B------:R-:W0:Y:S01]  /*0080*/  LDC.64 R4, c[0x0][0x398] ;  /* 0x0000e600ff047b82 */ /* 0x000e220000000a00 */
[----:B------:R-:W1:Y:S07]  /*0090*/  LDCU.64 UR4, c[0x0][0x358] ;  /* 0x00006b00ff0477ac */ /* 0x000e6e0008000a00 */
[----:B------:R-:W2:Y:S01]  /*00a0*/  LDC R6, c[0x0][0x390] ;  /* 0x0000e400ff067b82 */ /* 0x000ea20000000800 */
[----:B0-----:R-:W-:-:S05]  /*00b0*/  IMAD.WIDE R4, R0, 0x4, R4 ;  /* 0x0000000400047825 */ /* 0x001fca00078e0204 */
[----:B-1----:R0:W5:Y:S01]  /*00c0*/  LDG.E R2, desc[UR4][R4.64] ;  /* 0x0000000404027981 */ /* 0x002162000c1e1900 */
[----:B--2---:R-:W-:Y:S01]  /*00d0*/  ISETP.GT.AND P0, PT, R6, 0x5, PT ;  /* 0x000000050600780c */ /* 0x004fe20003f04270 */
[----:B------:R-:W1:-:S12]  /*00e0*/  S2R R3, SR_TID.X ;  /* 0x0000000000037919 */ /* 0x000e580000002100 */
[----:B0-----:R-:W-:Y:S05]  /*00f0*/  @P0 BRA `(.L_x_0) ;  /* 0x0000000000fc0947 */ /* 0x001fea0003800000 */
[----:B------:R-:W-:-:S05]  /*0100*/  VIADD R4, R6, 0xfffffffc ;  /* 0xfffffffc06047836 */ /* 0x000fca0000000000 */
[----:B------:R-:W-:-:S05]  /*0110*/  VIMNMX.U32 R4, PT, PT, R4, 0x2, PT ;  /* 0x0000000204047848 */ /* 0x000fca0003fe0000 */
[----:B------:R-:W-:-:S04]  /*0120*/  IMAD.SHL.U32 R6, R4, 0x4, RZ ;  /* 0x0000000404067824 */ /* 0x000fc800078e00ff */
[----:B------:R-:W0:Y:S02]  /*0130*/  LDC R4, c[0x2][R6] ;  /* 0x0080000006047b82 */ /* 0x000e240000000800 */
[----:B0-----:R-:W-:-:S04]  /*0140*/  SHF.R.S32.HI R5, RZ, 0x1f, R4 ;  /* 0x0000001fff057819 */ /* 0x001fc80000011404 */
.L_x_3:
[----:B------:R-:W-:Y:S05]  /*0150*/  BRX R4 -0x160                                               (*"BRANCH_TARGETS .L_x_4,.L_x_5,.L_x_1"*) ;  /* 0xfffffffc04a87949 */ /* 0x000fea000383ffff */
.L_x_5:
[----:B------:R-:W0:Y:S01]  /*0160*/  LDC.64 R4, c[0x0][0x3a0] ;  /* 0x0000e800ff047b82 */ /* 0x000e220000000a00 */
[----:B------:R-:W-:-:S05]  /*0170*/  SHF.L.U32 R7, R0, 0x1, RZ ;  /* 0x0000000100077819 */ /* 0x000fca00000006ff */
[----:B0-----:R-:W-:-:S05]  /*0180*/  IMAD.WIDE R4, R7, 0x4, R4 ;  /* 0x0000000407047825 */ /* 0x001fca00078e0204 */
[----:B------:R-:W2:Y:S02]  /*0190*/  LDG.E R6, desc[UR4][R4.64+0x4] ;  /* 0x0000040404067981 */ /* 0x000ea4000c1e1900 */
[----:B--2---:R-:W-:-:S13]  /*01a0*/  ISETP.NE.AND P0, PT, R6, RZ, PT ;  /* 0x000000ff0600720c */ /* 0x004fda0003f05270 */
[----:B------:R-:W-:Y:S05]  /*01b0*/  @!P0 EXIT ;  /* 0x000000000000894d */ /* 0x000fea0003800000 */
[----:B------:R-:W0:Y:S02]  /*01c0*/  LDC.64 R4, c[0x0][0x3b0] ;  /* 0x0000ec00ff047b82 */ /* 0x000e240000000a00 */
[----:B0-----:R-:W-:-:S06]  /*01d0*/  IMAD.WIDE R4, R7, 0x4, R4 ;  /* 0x0000000407047825 */ /* 0x001fcc00078e0204 */
[----:B------:R-:W2:Y:S02]  /*01e0*/  LDG.E R4, desc[UR4][R4.64+0x4] ;  /* 0x0000040404047981 */ /* 0x000ea4000c1e1900 */
[----:B--2---:R-:W-:-:S13]  /*01f0*/  ISETP.NE.AND P0, PT, R4, RZ, PT ;  /* 0x000000ff0400720c */ /* 0x004fda0003f05270 */
[----:B------:R-:W-:Y:S05]  /*0200*/  @!P0 EXIT ;  /* 0x000000000000894d */ /* 0x000fea0003800000 */
[C---:B-1----:R-:W-:Y:S01]  /*0210*/  LOP3.LUT R5, R3.reuse, 0xffff, RZ, 0xc0, !PT ;  /* 0x0000ffff03057812 */ /* 0x042fe200078ec0ff */
[----:B------:R-:W-:Y:S01]  /*0220*/  VIADD R9, R4, 0xffffffff ;  /* 0xffffffff04097836 */ /* 0x000fe20000000000 */
[----:B------:R-:W-:-:S03]  /*0230*/  ISETP.GT.U32.AND P0, PT, R3, 0x18, PT ;  /* 0x000000180300780c */ /* 0x000fc60003f04070 */
[----:B------:R-:W-:-:S05]  /*0240*/  IMAD R5, R5, 0xcccd, RZ ;  /* 0x0000cccd05057824 */ /* 0x000fca00078e02ff */
[----:B------:R-:W-:Y:S01]  /*0250*/  SHF.R.U32.HI R8, RZ, 0x12, R5 ;  /* 0x00000012ff087819 */ /* 0x000fe20000011605 */
[----:B------:R-:W-:-:S04]  /*0260*/  VIADD R5, R6, 0xffffffff ;  /* 0xffffffff06057836 */ /* 0x000fc80000000000 */
[----:B------:R-:W-:Y:S01]  /*0270*/  IMAD R6, R8, -0x5, R3 ;  /* 0xfffffffb08067824 */ /* 0x000fe200078e0203 */
[----:B------:R-:W-:-:S04]  /*0280*/  ISETP.GT.OR P0, PT, R5, R8, P0 ;  /* 0x000000080500720c */ /* 0x000fc80000704670 */
[----:B------:R-:W-:-:S13]  /*0290*/  ISETP.LT.OR P0, PT, R6, R9, P0 ;  /* 0x000000090600720c */ /* 0x000fda0000701670 */
[----:B------:R-:W-:Y:S05]  /*02a0*/  @P0 EXIT ;  /* 0x000000000000094d */ /* 0x000fea0003800000 */
[----:B------:R-:W0:Y:S02]  /*02b0*/  LDC.64 R4, c[0x0][0x3b8] ;  /* 0x0000ee00ff047b82 */ /* 0x000e240000000a00 */
[----:B0-----:R-:W-:-:S06]  /*02c0*/  IMAD.WIDE R4, R7, 0x4, R4 ;  /* 0x0000000407047825 */ /* 0x001fcc00078e0204 */
[----:B------:R-:W2:Y:S01]  /*02d0*/  LDG.E R4, desc[UR4][R4.64+0x4] ;  /* 0x0000040404047981 */ /* 0x000ea2000c1e1900 */
[----:B------:R-:W-:Y:S01]  /*02e0*/  MOV R9, R6 ;  /* 0x0000000600097202 */ /* 0x000fe20000000f00 */
[----:B------:R-:W-:-:S03]  /*02f0*/  IMAD.MOV.U32 R10, RZ, RZ, 0x4 ;  /* 0x00000004ff0a7424 */ /* 0x000fc600078e00ff */
[----:B--2---:R-:W-:-:S13]  /*0300*/  ISETP.GE.AND P0, PT, R9, R4, PT ;  /* 0x000000040900720c */ /* 0x004fda0003f06270 */
[----:B------:R-:W-:Y:S05]  /*0310*/  @!P0 BRA `(.L_x_1) ;  /* 0x00000004008c8947 */ /* 0x000fea0003800000 */
[----:B------:R-:W-:Y:S05]  /*0320*/  EXIT ;  /* 0x000000000000794d */ /* 0x000fea0003800000 */
.L_x_4:
[----:B------:R-:W0:Y:S01]  /*0330*/  LDC.64 R4, c[0x0][0x3a0] ;  /* 0x0000e800ff047b82 */ /* 0x000e220000000a00 */
[----:B------:R-:W-:-:S04]  /*0340*/  IMAD.SHL.U32 R7, R0, 0x2, RZ ;  /* 0x0000000200077824 */ /* 0x000fc800078e00ff */
        /* <DEDUP_REMOVED lines=11> */
[----:B------:R-:W-:Y:S02]  /*0400*/  IADD3 R6, PT, PT, R6, -0x1, RZ ;  /* 0xffffffff06067810 */ /* 0x000fe40007ffe0ff */
[----:B------:R-:W-:Y:S01]  /*0410*/  ISETP.GT.U32.AND P0, PT, R3, 0x18, PT ;  /* 0x000000180300780c */ /* 0x000fe20003f04070 */
[----:B------:R-:W-:-:S05]  /*0420*/  IMAD R5, R5, 0xcccd, RZ ;  /* 0x0000cccd05057824 */ /* 0x000fca00078e02ff */
[----:B------:R-:W-:-:S04]  /*0430*/  SHF.R.U32.HI R8, RZ, 0x12, R5 ;  /* 0x00000012ff087819 */ /* 0x000fc80000011605 */
[----:B------:R-:W-:Y:S01]  /*0440*/  ISETP.GT.OR P0, PT, R6, R8, P0 ;  /* 0x000000080600720c */ /* 0x000fe20000704670 */
[----:B------:R-:W-:-:S05]  /*0450*/  IMAD R9, R8, -0x5, R3 ;  /* 0xfffffffb08097824 */ /* 0x000fca00078e0203 */
[----:B------:R-:W-:-:S13]  /*0460*/  ISETP.LT.OR P0, PT, R9, R4, P0 ;  /* 0x000000040900720c */ /* 0x000fda0000701670 */
[----:B------:R-:W-:Y:S05]  /*0470*/  @P0 EXIT ;  /* 0x000000000000094d */ /* 0x000fea0003800000 */
[----:B------:R-:W0:Y:S02]  /*0480*/  LDC.64 R4, c[0x0][0x3b8] ;  /* 0x0000ee00ff047b82 */ /* 0x000e240000000a00 */
[----:B0-----:R-:W-:-:S06]  /*0490*/  IMAD.WIDE R4, R7, 0x4, R4 ;  /* 0x0000000407047825 */ /* 0x001fcc00078e0204 */
[----:B------:R-:W2:Y:S01]  /*04a0*/  LDG.E R4, desc[UR4][R4.64] ;  /* 0x0000000404047981 */ /* 0x000ea2000c1e1900 */
[----:B------:R-:W-:Y:S01]  /*04b0*/  IMAD.MOV.U32 R10, RZ, RZ, RZ ;  /* 0x000000ffff0a7224 */ /* 0x000fe200078e00ff */
[----:B--2---:R-:W-:-:S13]  /*04c0*/  ISETP.GE.AND P0, PT, R9, R4, PT ;  /* 0x000000040900720c */ /* 0x004fda0003f06270 */
[----:B------:R-:W-:Y:S05]  /*04d0*/  @!P0 BRA `(.L_x_1) ;  /* 0x00000004001c8947 */ /* 0x000fea0003800000 */
[----:B------:R-:W-:Y:S05]  /*04e0*/  EXIT ;  /* 0x000000000000794d */ /* 0x000fea0003800000 */
.L_x_0:
[----:B------:R-:W-:-:S04]  /*04f0*/  MOV R5, 0xfffffffa ;  /* 0xfffffffa00057802 */ /* 0x000fc80000000f00 */
[----:B------:R-:W-:-:S05]  /*0500*/  VIADDMNMX.U32 R4, R6, R5, 0x3, PT ;  /* 0x0000000306047446 */ /* 0x000fca0003800005 */
[----:B------:R-:W-:-:S04]  /*0510*/  IMAD.SHL.U32 R6, R4, 0x4, RZ ;  /* 0x0000000404067824 */ /* 0x000fc800078e00ff */
[----:B------:R-:W0:Y:S02]  /*0520*/  LDC R4, c[0x2][R6+0xc] ;  /* 0x0080030006047b82 */ /* 0x000e240000000800 */
[----:B0-----:R-:W-:-:S04]  /*0530*/  SHF.R.S32.HI R5, RZ, 0x1f, R4 ;  /* 0x0000001fff057819 */ /* 0x001fc80000011404 */
.L_x_7:
[----:B------:R-:W-:Y:S05]  /*0540*/  BRX R4 -0x550                                               (*"BRANCH_TARGETS .L_x_8,.L_x_9,.L_x_10,.L_x_1"*) ;  /* 0xfffffff804ac7949 */ /* 0x000fea000383ffff */
.L_x_10:
[----:B-1----:R-:W-:-:S05]  /*0550*/  LOP3.LUT R9, R3, 0xffff, RZ, 0xc0, !PT ;  /* 0x0000ffff03097812 */ /* 0x002fca00078ec0ff */
[----:B------:R-:W-:-:S05]  /*0560*/  IMAD R9, R9, 0x3334, RZ ;  /* 0x0000333409097824 */ /* 0x000fca00078e02ff */
[----:B------:R-:W-:-:S05]  /*0570*/  SHF.R.U32.HI R9, RZ, 0x10, R9 ;  /* 0x00000010ff097819 */ /* 0x000fca0000011609 */
[----:B------:R-:W-:-:S05]  /*0580*/  IMAD R10, R9, -0x5, R3 ;  /* 0xfffffffb090a7824 */ /* 0x000fca00078e0203 */
[----:B------:R-:W-:-:S04]  /*0590*/  ISETP.GT.U32.AND P0, PT, R10, 0x4, PT ;  /* 0x000000040a00780c */ /* 0x000fc80003f04070 */
[----:B------:R-:W-:-:S13]  /*05a0*/  ISETP.GT.U32.OR P0, PT, R3, 0x18, P0 ;  /* 0x000000180300780c */ /* 0x000fda0000704470 */
[----:B------:R-:W-:Y:S05]  /*05b0*/  @P0 EXIT ;  /* 0x000000000000094d */ /* 0x000fea0003800000 */
[----:B------:R-:W-:Y:S01]  /*05c0*/  IMAD.MOV.U32 R8, RZ, RZ, RZ ;  /* 0x000000ffff087224 */ /* 0x000fe200078e00ff */
[----:B------:R-:W-:Y:S06]  /*05d0*/  BRA `(.L_x_1) ;  /* 0x0000000000dc7947 */ /* 0x000fec0003800000 */
.L_x_8:
        /* <DEDUP_REMOVED lines=13> */
[----:B------:R-:W-:Y:S01]  /*06b0*/  ISETP.GT.U32.AND P0, PT, R3, 0x18, PT ;  /* 0x000000180300780c */ /* 0x000fe20003f04070 */
[----:B------:R-:W-:Y:S02]  /*06c0*/  VIADD R4, R4, 0xffffffff ;  /* 0xffffffff04047836 */ /* 0x000fe40000000000 */
        /* <DEDUP_REMOVED lines=9> */
[----:B------:R-:W-:Y:S01]  /*0760*/  HFMA2 R9, -RZ, RZ, 0, 0 ;  /* 0x00000000ff097431 */ /* 0x000fe200000001ff */
[----:B--2---:R-:W-:-:S13]  /*0770*/  ISETP.GE.AND P0, PT, R10, R5, PT ;  /* 0x000000050a00720c */ /* 0x004fda0003f06270 */
[----:B------:R-:W-:Y:S05]  /*0780*/  @!P0 BRA `(.L_x_1) ;  /* 0x0000000000708947 */ /* 0x000fea0003800000 */
[----:B------:R-:W-:Y:S05]  /*0790*/  EXIT ;  /* 0x000000000000794d */ /* 0x000fea0003800000 */
.L_x_9:
        /* <DEDUP_REMOVED lines=13> */
[----:B------:R-:W-:Y:S02]  /*0870*/  ISETP.GT.U32.AND P0, PT, R3, 0x18, PT ;  /* 0x000000180300780c */ /* 0x000fe40003f04070 */
[----:B------:R-:W-:Y:S01]  /*0880*/  IADD3 R4, PT, PT, R4, -0x1, RZ ;  /* 0xffffffff04047810 */ /* 0x000fe20007ffe0ff */
        /* <DEDUP_REMOVED lines=8> */
[----:B------:R-:W2:Y:S02]  /*0910*/  LDG.E R5, desc[UR4][R4.64+0x4] ;  /* 0x0000040404057981 */ /* 0x000ea4000c1e1900 */
[----:B--2---:R-:W-:-:S13]  /*0920*/  ISETP.GE.AND P0, PT, R10, R5, PT ;  /* 0x000000050a00720c */ /* 0x004fda0003f06270 */
[----:B------:R-:W-:Y:S05]  /*0930*/  @P0 EXIT ;  /* 0x000000000000094d */ /* 0x000fea0003800000 */
[----:B------:R-:W-:-:S07]  /*0940*/  IMAD.MOV.U32 R9, RZ, RZ, 0x4 ;  /* 0x00000004ff097424 */ /* 0x000fce00078e00ff */
.L_x_1:
[----:B------:R-:W0:Y:S01]  /*0950*/  LDC.64 R6, c[0x0][0x388] ;  /* 0x0000e200ff067b82 */ /* 0x000e220000000a00 */
[----:B-----5:R-:W-:Y:S02]  /*0960*/  IMAD R2, R2, 0x5, R8 ;  /* 0x0000000502027824 */ /* 0x020fe400078e0208 */
[----:B-1----:R-:W-:Y:S02]  /*0970*/  IMAD R11, R0, 0x19, R3 ;  /* 0x00000019000b7824 */ /* 0x002fe400078e0203 */
[----:B------:R-:W-:-:S03]  /*0980*/  IMAD R9, R2, 0x5, R9 ;  /* 0x0000000502097824 */ /* 0x000fc600078e0209 */
[----:B------:R-:W1:Y:S01]  /*0990*/  LDC.64 R4, c[0x0][0x3d0] ;  /* 0x0000f400ff047b82 */ /* 0x000e620000000a00 */
[----:B------:R-:W-:-:S05]  /*09a0*/  IMAD R9, R9, 0x5, R10 ;  /* 0x0000000509097824 */ /* 0x000fca00078e020a */
[----:B------:R-:W-:Y:S01]  /*09b0*/  IADD3 R3, PT, PT, R9, -0x7d, RZ ;  /* 0xffffff8309037810 */ /* 0x000fe20007ffe0ff */
[----:B0-----:R-:W-:-:S06]  /*09c0*/  IMAD.WIDE R6, R11, 0x4, R6 ;  /* 0x000000040b067825 */ /* 0x001fcc00078e0206 */
[----:B------:R-:W2:Y:S01]  /*09d0*/  LDG.E R6, desc[UR4][R6.64] ;  /* 0x0000000406067981 */ /* 0x000ea2000c1e1900 */
[----:B-1----:R-:W-:Y:S02]  /*09e0*/  IMAD.WIDE R2, R3, 0x4, R4 ;  /* 0x0000000403027825 */ /* 0x002fe400078e0204 */
[----:B------:R-:W0:Y:S04]  /*09f0*/  LDC.64 R4, c[0x0][0x380] ;  /* 0x0000e000ff047b82 */ /* 0x000e280000000a00 */
[----:B------:R-:W0:Y:S01]  /*0a00*/  LDG.E R3, desc[UR4][R2.64] ;  /* 0x0000000402037981 */ /* 0x000e22000c1e1900 */
[----:B--2---:R-:W-:Y:S01]  /*0a10*/  FADD R9, -R6, -RZ ;  /* 0x800000ff06097221 */ /* 0x004fe20000000100 */
[----:B0-----:R-:W-:-:S05]  /*0a20*/  IMAD.WIDE R4, R3, 0x4, R4 ;  /* 0x0000000403047825 */ /* 0x001fca00078e0204 */
[----:B------:R-:W-:Y:S01]  /*0a30*/  REDG.E.ADD.F32.FTZ.RN.STRONG.GPU desc[UR4][R4.64+-0x4], R9 ;  /* 0xfffffc09040079a6 */ /* 0x000fe2000c12f304 */
[----:B------:R-:W-:Y:S05]  /*0a40*/  EXIT ;  /* 0x000000000000794d */ /* 0x000fea0003800000 */
.L_x_2:
[----:B------:R-:W-:-:S00]  /*0a50*/  BRA `(.L_x_2) ;  /* 0xfffffffc00fc7947 */ /* 0x000fc0000383ffff */
[----:B------:R-:W-:-:S00]  /*0a60*/  NOP ;  /* 0x0000000000007918 */ /* 0x000fc00000000000 */
        /* <DEDUP_REMOVED lines=9> */
.L_x_12:


//--------------------- .nv.shared.reserved.0     --------------------------
	.section	.nv.shared.reserved.0,"aw",@nobits
	.weak		__nv_reservedSMEM_offset_0_alias
	.size		__nv_reservedSMEM_offset_0_alias, 0, 64
	.other		__nv_reservedSMEM_offset_0_alias,@"STO_CUDA_RESERVED_SHARED STV_DEFAULT"
__nv_reservedSMEM_offset_0_alias:
	.zero		0
	.zero		64


//--------------------- .nv.constant0._Z39compute_stacey_acoustic_backward_kernelPfS_iiPiS0_S0_S0_S0_S0_S0_S0_ --------------------------
	.section	.nv.constant0._Z39compute_stacey_acoustic_backward_kernelPfS_iiPiS0_S0_S0_S0_S0_S0_S0_,"a",@progbits
	.sectionflags	@""
	.align	4
.nv.constant0._Z39compute_stacey_acoustic_backward_kernelPfS_iiPiS0_S0_S0_S0_S0_S0_S0_:
	.zero		984


//--------------------- SYMBOLS --------------------------

	.type		.nv.reservedSmem.offset0,@object
	.size		.nv.reservedSmem.offset0,0x4
